//
// Generated by NVIDIA NVVM Compiler
//
// Compiler Build ID: CL-36424714
// Cuda compilation tools, release 13.0, V13.0.88
// Based on NVVM 20.0.0
//

.version 9.0
.target sm_100
.address_size 64

	// .globl	_Z8cuda_sumPdi
.global .align 4 .b8 precalc_xorwow_matrix[102400];
.global .align 4 .b8 precalc_xorwow_offset_matrix[102400];
.global .align 4 .b8 mrg32k3aM1[2304];
.global .align 4 .b8 mrg32k3aM2[2304];
.global .align 4 .b8 mrg32k3aM1SubSeq[2016];
.global .align 4 .b8 mrg32k3aM2SubSeq[2016];
.global .align 4 .b8 mrg32k3aM1Seq[2304];
.global .align 4 .b8 mrg32k3aM2Seq[2304];
.const .align 8 .b8 __cr_lgamma_table[72];
// _ZZ15cuda_sum_sharedPdiE8temp_arr has been demoted
// _ZZ22cuda_sum_shared_no_divPdiE8temp_arr has been demoted

.visible .entry _Z8cuda_sumPdi(
	.param .u64 .ptr .align 1 _Z8cuda_sumPdi_param_0,
	.param .u32 _Z8cuda_sumPdi_param_1
)
{
	.reg .pred 	%p<6>;
	.reg .b32 	%r<13>;
	.reg .b64 	%rd<7>;
	.reg .b64 	%fd<4>;

	ld.param.u64 	%rd2, [_Z8cuda_sumPdi_param_0];
	ld.param.u32 	%r5, [_Z8cuda_sumPdi_param_1];
	mov.u32 	%r6, %ctaid.x;
	mov.u32 	%r7, %ntid.x;
	mov.u32 	%r8, %tid.x;
	mad.lo.s32 	%r2, %r6, %r7, %r8;
	setp.ge.s32 	%p1, %r2, %r5;
	setp.lt.u32 	%p2, %r7, 2;
	or.pred  	%p3, %p1, %p2;
	@%p3 bra 	$L__BB0_5;
	cvta.to.global.u64 	%rd3, %rd2;
	mul.wide.s32 	%rd4, %r2, 8;
	add.s64 	%rd1, %rd3, %rd4;
	mov.b32 	%r12, 1;
$L__BB0_2:
	shl.b32 	%r4, %r12, 1;
	add.s32 	%r10, %r4, -1;
	and.b32  	%r11, %r10, %r2;
	setp.ne.s32 	%p4, %r11, 0;
	@%p4 bra 	$L__BB0_4;
	mul.wide.u32 	%rd5, %r12, 8;
	add.s64 	%rd6, %rd1, %rd5;
	ld.global.f64 	%fd1, [%rd6];
	ld.global.f64 	%fd2, [%rd1];
	add.f64 	%fd3, %fd1, %fd2;
	st.global.f64 	[%rd1], %fd3;
$L__BB0_4:
	bar.sync 	0;
	setp.lt.u32 	%p5, %r4, %r7;
	mov.u32 	%r12, %r4;
	@%p5 bra 	$L__BB0_2;
$L__BB0_5:
	ret;

}
	// .globl	_Z12cuda_sum_binPdi
.visible .entry _Z12cuda_sum_binPdi(
	.param .u64 .ptr .align 1 _Z12cuda_sum_binPdi_param_0,
	.param .u32 _Z12cuda_sum_binPdi_param_1
)
{
	.reg .pred 	%p<6>;
	.reg .b32 	%r<13>;
	.reg .b64 	%rd<7>;
	.reg .b64 	%fd<4>;

	ld.param.u64 	%rd2, [_Z12cuda_sum_binPdi_param_0];
	ld.param.u32 	%r5, [_Z12cuda_sum_binPdi_param_1];
	mov.u32 	%r6, %ctaid.x;
	mov.u32 	%r7, %ntid.x;
	mov.u32 	%r8, %tid.x;
	mad.lo.s32 	%r2, %r6, %r7, %r8;
	setp.ge.s32 	%p1, %r2, %r5;
	setp.lt.u32 	%p2, %r7, 2;
	or.pred  	%p3, %p1, %p2;
	@%p3 bra 	$L__BB1_5;
	cvta.to.global.u64 	%rd3, %rd2;
	mul.wide.s32 	%rd4, %r2, 8;
	add.s64 	%rd1, %rd3, %rd4;
	mov.b32 	%r12, 1;
$L__BB1_2:
	shl.b32 	%r4, %r12, 1;
	add.s32 	%r10, %r4, -1;
	and.b32  	%r11, %r10, %r2;
	setp.ne.s32 	%p4, %r11, 0;
	@%p4 bra 	$L__BB1_4;
	mul.wide.u32 	%rd5, %r12, 8;
	add.s64 	%rd6, %rd1, %rd5;
	ld.global.f64 	%fd1, [%rd6];
	ld.global.f64 	%fd2, [%rd1];
	add.f64 	%fd3, %fd1, %fd2;
	st.global.f64 	[%rd1], %fd3;
$L__BB1_4:
	bar.sync 	0;
	setp.lt.u32 	%p5, %r4, %r7;
	mov.u32 	%r12, %r4;
	@%p5 bra 	$L__BB1_2;
$L__BB1_5:
	ret;

}
	// .globl	_Z15cuda_sum_sharedPdi
.visible .entry _Z15cuda_sum_sharedPdi(
	.param .u64 .ptr .align 1 _Z15cuda_sum_sharedPdi_param_0,
	.param .u32 _Z15cuda_sum_sharedPdi_param_1
)
{
	.reg .pred 	%p<6>;
	.reg .b32 	%r<17>;
	.reg .b64 	%rd<5>;
	.reg .b64 	%fd<6>;
	// demoted variable
	.shared .align 8 .b8 _ZZ15cuda_sum_sharedPdiE8temp_arr[8192];
	ld.param.u64 	%rd2, [_Z15cuda_sum_sharedPdi_param_0];
	ld.param.u32 	%r7, [_Z15cuda_sum_sharedPdi_param_1];
	mov.u32 	%r1, %ntid.x;
	mov.u32 	%r8, %ctaid.x;
	mov.u32 	%r2, %tid.x;
	mad.lo.s32 	%r3, %r1, %r8, %r2;
	setp.ge.s32 	%p1, %r3, %r7;
	@%p1 bra 	$L__BB2_8;
	cvta.to.global.u64 	%rd3, %rd2;
	mul.wide.s32 	%rd4, %r3, 8;
	add.s64 	%rd1, %rd3, %rd4;
	ld.global.f64 	%fd1, [%rd1];
	shl.b32 	%r9, %r2, 3;
	mov.u32 	%r10, _ZZ15cuda_sum_sharedPdiE8temp_arr;
	add.s32 	%r4, %r10, %r9;
	st.shared.f64 	[%r4], %fd1;
	bar.sync 	0;
	setp.lt.u32 	%p2, %r1, 2;
	@%p2 bra 	$L__BB2_6;
	mov.b32 	%r16, 1;
$L__BB2_3:
	shl.b32 	%r6, %r16, 1;
	add.s32 	%r12, %r6, -1;
	and.b32  	%r13, %r12, %r3;
	setp.ne.s32 	%p3, %r13, 0;
	@%p3 bra 	$L__BB2_5;
	shl.b32 	%r14, %r16, 3;
	add.s32 	%r15, %r4, %r14;
	ld.shared.f64 	%fd2, [%r15];
	ld.shared.f64 	%fd3, [%r4];
	add.f64 	%fd4, %fd2, %fd3;
	st.shared.f64 	[%r4], %fd4;
$L__BB2_5:
	bar.sync 	0;
	setp.lt.u32 	%p4, %r6, %r1;
	mov.u32 	%r16, %r6;
	@%p4 bra 	$L__BB2_3;
$L__BB2_6:
	setp.ne.s32 	%p5, %r2, 0;
	@%p5 bra 	$L__BB2_8;
	ld.shared.f64 	%fd5, [_ZZ15cuda_sum_sharedPdiE8temp_arr];
	st.global.f64 	[%rd1], %fd5;
$L__BB2_8:
	ret;

}
	// .globl	_Z15cuda_sum_no_divPdi
.visible .entry _Z15cuda_sum_no_divPdi(
	.param .u64 .ptr .align 1 _Z15cuda_sum_no_divPdi_param_0,
	.param .u32 _Z15cuda_sum_no_divPdi_param_1
)
{
	.reg .pred 	%p<6>;
	.reg .b32 	%r<11>;
	.reg .b64 	%rd<7>;
	.reg .b64 	%fd<4>;

	ld.param.u64 	%rd2, [_Z15cuda_sum_no_divPdi_param_0];
	ld.param.u32 	%r6, [_Z15cuda_sum_no_divPdi_param_1];
	mov.u32 	%r7, %ctaid.x;
	mov.u32 	%r10, %ntid.x;
	mov.u32 	%r2, %tid.x;
	mad.lo.s32 	%r3, %r7, %r10, %r2;
	setp.ge.s32 	%p1, %r3, %r6;
	setp.lt.u32 	%p2, %r10, 2;
	or.pred  	%p3, %p1, %p2;
	@%p3 bra 	$L__BB3_5;
	cvta.to.global.u64 	%rd3, %rd2;
	mul.wide.s32 	%rd4, %r3, 8;
	add.s64 	%rd1, %rd3, %rd4;
$L__BB3_2:
	shr.u32 	%r5, %r10, 1;
	setp.ge.u32 	%p4, %r2, %r5;
	@%p4 bra 	$L__BB3_4;
	shl.b32 	%r9, %r5, 3;
	cvt.u64.u32 	%rd5, %r9;
	add.s64 	%rd6, %rd1, %rd5;
	ld.global.f64 	%fd1, [%rd6];
	ld.global.f64 	%fd2, [%rd1];
	add.f64 	%fd3, %fd1, %fd2;
	st.global.f64 	[%rd1], %fd3;
$L__BB3_4:
	bar.sync 	0;
	setp.gt.u32 	%p5, %r10, 3;
	mov.u32 	%r10, %r5;
	@%p5 bra 	$L__BB3_2;
$L__BB3_5:
	ret;

}
	// .globl	_Z22cuda_sum_shared_no_divPdi
.visible .entry _Z22cuda_sum_shared_no_divPdi(
	.param .u64 .ptr .align 1 _Z22cuda_sum_shared_no_divPdi_param_0,
	.param .u32 _Z22cuda_sum_shared_no_divPdi_param_1
)
{
	.reg .pred 	%p<6>;
	.reg .b32 	%r<14>;
	.reg .b64 	%rd<5>;
	.reg .b64 	%fd<6>;
	// demoted variable
	.shared .align 8 .b8 _ZZ22cuda_sum_shared_no_divPdiE8temp_arr[8192];
	ld.param.u64 	%rd2, [_Z22cuda_sum_shared_no_divPdi_param_0];
	ld.param.u32 	%r7, [_Z22cuda_sum_shared_no_divPdi_param_1];
	mov.u32 	%r13, %ntid.x;
	mov.u32 	%r8, %ctaid.x;
	mov.u32 	%r2, %tid.x;
	mad.lo.s32 	%r3, %r13, %r8, %r2;
	setp.ge.s32 	%p1, %r3, %r7;
	@%p1 bra 	$L__BB4_7;
	cvta.to.global.u64 	%rd3, %rd2;
	mul.wide.s32 	%rd4, %r3, 8;
	add.s64 	%rd1, %rd3, %rd4;
	ld.global.f64 	%fd1, [%rd1];
	shl.b32 	%r9, %r2, 3;
	mov.u32 	%r10, _ZZ22cuda_sum_shared_no_divPdiE8temp_arr;
	add.s32 	%r4, %r10, %r9;
	st.shared.f64 	[%r4], %fd1;
	bar.sync 	0;
	setp.lt.u32 	%p2, %r13, 2;
	@%p2 bra 	$L__BB4_5;
$L__BB4_2:
	shr.u32 	%r6, %r13, 1;
	setp.ge.u32 	%p3, %r2, %r6;
	@%p3 bra 	$L__BB4_4;
	shl.b32 	%r11, %r6, 3;
	add.s32 	%r12, %r4, %r11;
	ld.shared.f64 	%fd2, [%r12];
	ld.shared.f64 	%fd3, [%r4];
	add.f64 	%fd4, %fd2, %fd3;
	st.shared.f64 	[%r4], %fd4;
$L__BB4_4:
	bar.sync 	0;
	setp.gt.u32 	%p4, %r13, 3;
	mov.u32 	%r13, %r6;
	@%p4 bra 	$L__BB4_2;
$L__BB4_5:
	setp.ne.s32 	%p5, %r2, 0;
	@%p5 bra 	$L__BB4_7;
	ld.shared.f64 	%fd5, [_ZZ22cuda_sum_shared_no_divPdiE8temp_arr];
	st.global.f64 	[%rd1], %fd5;
$L__BB4_7:
	ret;

}


// ===== COMPILED SASS (sm_100) =====

	.target	sm_100

	.elftype	@"ET_EXEC"


//--------------------- .note.nv.tkinfo           --------------------------
	.section	.note.nv.tkinfo,"",@"SHT_NOTE"
	.sectionflags	@"SHF_NOTE_NV_TKINFO"
	.tkinfo
        /*0018*/ 	.word	0x00000002
        /*0030*/ 	.string	""
        /*0030*/ 	.string	"ptxas"
        /*0030*/ 	.string	"Cuda compilation tools, release 13.0, V13.0.88"
        /*0030*/ 	.string	"Build cuda_13.0.r13.0/compiler.36424714_0"
        /*0030*/ 	.string	"-arch sm_100 -m 64 "



//--------------------- .note.nv.cuinfo           --------------------------
	.section	.note.nv.cuinfo,"",@"SHT_NOTE"
	.sectionflags	@"SHF_NOTE_NV_CUINFO"
        /*0018*/ 	.short	0x0002
        /*001a*/ 	.short	0x0064
        /*001c*/ 	.short	0x0082
	.zero		2


//--------------------- .nv.info                  --------------------------
	.section	.nv.info,"",@"SHT_CUDA_INFO"
	.align	4


	//----- nvinfo : EIATTR_REGCOUNT
	.align		4
        /*0000*/ 	.byte	0x04, 0x2f
        /*0002*/ 	.short	(.L_10 - .L_9)
	.align		4
.L_9:
        /*0004*/ 	.word	index@(_Z8cuda_sumPdi)
        /*0008*/ 	.word	0x0000000e


	//----- nvinfo : EIATTR_FRAME_SIZE
	.align		4
.L_10:
        /*000c*/ 	.byte	0x04, 0x11
        /*000e*/ 	.short	(.L_12 - .L_11)
	.align		4
.L_11:
        /*0010*/ 	.word	index@(_Z8cuda_sumPdi)
        /*0014*/ 	.word	0x00000000


	//----- nvinfo : EIATTR_REGCOUNT
	.align		4
.L_12:
        /*0018*/ 	.byte	0x04, 0x2f
        /*001a*/ 	.short	(.L_14 - .L_13)
	.align		4
.L_13:
        /*001c*/ 	.word	index@(_Z12cuda_sum_binPdi)
        /*0020*/ 	.word	0x0000000e


	//----- nvinfo : EIATTR_FRAME_SIZE
	.align		4
.L_14:
        /*0024*/ 	.byte	0x04, 0x11
        /*0026*/ 	.short	(.L_16 - .L_15)
	.align		4
.L_15:
        /*0028*/ 	.word	index@(_Z12cuda_sum_binPdi)
        /*002c*/ 	.word	0x00000000


	//----- nvinfo : EIATTR_REGCOUNT
	.align		4
.L_16:
        /*0030*/ 	.byte	0x04, 0x2f
        /*0032*/ 	.short	(.L_18 - .L_17)
	.align		4
.L_17:
        /*0034*/ 	.word	index@(_Z15cuda_sum_sharedPdi)
        /*0038*/ 	.word	0x0000000e


	//----- nvinfo : EIATTR_FRAME_SIZE
	.align		4
.L_18:
        /*003c*/ 	.byte	0x04, 0x11
        /*003e*/ 	.short	(.L_20 - .L_19)
	.align		4
.L_19:
        /*0040*/ 	.word	index@(_Z15cuda_sum_sharedPdi)
        /*0044*/ 	.word	0x00000000


	//----- nvinfo : EIATTR_REGCOUNT
	.align		4
.L_20:
        /*0048*/ 	.byte	0x04, 0x2f
        /*004a*/ 	.short	(.L_22 - .L_21)
	.align		4
.L_21:
        /*004c*/ 	.word	index@(_Z15cuda_sum_no_divPdi)
        /*0050*/ 	.word	0x0000000e


	//----- nvinfo : EIATTR_FRAME_SIZE
	.align		4
.L_22:
        /*0054*/ 	.byte	0x04, 0x11
        /*0056*/ 	.short	(.L_24 - .L_23)
	.align		4
.L_23:
        /*0058*/ 	.word	index@(_Z15cuda_sum_no_divPdi)
        /*005c*/ 	.word	0x00000000


	//----- nvinfo : EIATTR_REGCOUNT
	.align		4
.L_24:
        /*0060*/ 	.byte	0x04, 0x2f
        /*0062*/ 	.short	(.L_26 - .L_25)
	.align		4
.L_25:
        /*0064*/ 	.word	index@(_Z22cuda_sum_shared_no_divPdi)
        /*0068*/ 	.word	0x0000000e


	//----- nvinfo : EIATTR_FRAME_SIZE
	.align		4
.L_26:
        /*006c*/ 	.byte	0x04, 0x11
        /*006e*/ 	.short	(.L_28 - .L_27)
	.align		4
.L_27:
        /*0070*/ 	.word	index@(_Z22cuda_sum_shared_no_divPdi)
        /*0074*/ 	.word	0x00000000


	//----- nvinfo : EIATTR_MIN_STACK_SIZE
	.align		4
.L_28:
        /*0078*/ 	.byte	0x04, 0x12
        /*007a*/ 	.short	(.L_30 - .L_29)
	.align		4
.L_29:
        /*007c*/ 	.word	index@(_Z22cuda_sum_shared_no_divPdi)
        /*0080*/ 	.word	0x00000000


	//----- nvinfo : EIATTR_MIN_STACK_SIZE
	.align		4
.L_30:
        /*0084*/ 	.byte	0x04, 0x12
        /*0086*/ 	.short	(.L_32 - .L_31)
	.align		4
.L_31:
        /*0088*/ 	.word	index@(_Z15cuda_sum_no_divPdi)
        /*008c*/ 	.word	0x00000000


	//----- nvinfo : EIATTR_MIN_STACK_SIZE
	.align		4
.L_32:
        /*0090*/ 	.byte	0x04, 0x12
        /*0092*/ 	.short	(.L_34 - .L_33)
	.align		4
.L_33:
        /*0094*/ 	.word	index@(_Z15cuda_sum_sharedPdi)
        /*0098*/ 	.word	0x00000000


	//----- nvinfo : EIATTR_MIN_STACK_SIZE
	.align		4
.L_34:
        /*009c*/ 	.byte	0x04, 0x12
        /*009e*/ 	.short	(.L_36 - .L_35)
	.align		4
.L_35:
        /*00a0*/ 	.word	index@(_Z12cuda_sum_binPdi)
        /*00a4*/ 	.word	0x00000000


	//----- nvinfo : EIATTR_MIN_STACK_SIZE
	.align		4
.L_36:
        /*00a8*/ 	.byte	0x04, 0x12
        /*00aa*/ 	.short	(.L_38 - .L_37)
	.align		4
.L_37:
        /*00ac*/ 	.word	index@(_Z8cuda_sumPdi)
        /*00b0*/ 	.word	0x00000000
.L_38:


//--------------------- .nv.compat                --------------------------
	.section	.nv.compat,"",@"SHT_CUDA_COMPAT_INFO"
	.align	4
        /*0000*/ 	.byte	0x02, 0x09, 0x00, 0x00, 0x02, 0x02, 0x01, 0x00, 0x02, 0x05, 0x05, 0x00, 0x03, 0x07, 0x01, 0x01
        /*0010*/ 	.byte	0x02, 0x03, 0x00, 0x00, 0x02, 0x06, 0x01, 0x00, 0x04, 0x0b, 0x08, 0x00, 0x01, 0x00, 0x00, 0x00
        /*0020*/ 	.byte	0x00, 0x00, 0x00, 0x00


//--------------------- .nv.info._Z22cuda_sum_shared_no_divPdi --------------------------
	.section	.nv.info._Z22cuda_sum_shared_no_divPdi,"",@"SHT_CUDA_INFO"
	.sectionflags	@""
	.align	4


	//----- nvinfo : EIATTR_CUDA_API_VERSION
	.align		4
        /*0000*/ 	.byte	0x04, 0x37
        /*0002*/ 	.short	(.L_40 - .L_39)
.L_39:
        /*0004*/ 	.word	0x00000082


	//----- nvinfo : EIATTR_KPARAM_INFO
	.align		4
.L_40:
        /*0008*/ 	.byte	0x04, 0x17
        /*000a*/ 	.short	(.L_42 - .L_41)
.L_41:
        /*000c*/ 	.word	0x00000000
        /*0010*/ 	.short	0x0001
        /*0012*/ 	.short	0x0008
        /*0014*/ 	.byte	0x00, 0xf0, 0x11, 0x00


	//----- nvinfo : EIATTR_KPARAM_INFO
	.align		4
.L_42:
        /*0018*/ 	.byte	0x04, 0x17
        /*001a*/ 	.short	(.L_44 - .L_43)
.L_43:
        /*001c*/ 	.word	0x00000000
        /*0020*/ 	.short	0x0000
        /*0022*/ 	.short	0x0000
        /*0024*/ 	.byte	0x00, 0xf5, 0x21, 0x00


	//----- nvinfo : EIATTR_SPARSE_MMA_MASK
	.align		4
.L_44:
        /*0028*/ 	.byte	0x03, 0x50
        /*002a*/ 	.short	0x0000


	//----- nvinfo : EIATTR_MAXREG_COUNT
	.align		4
        /*002c*/ 	.byte	0x03, 0x1b
        /*002e*/ 	.short	0x00ff


	//----- nvinfo : EIATTR_NUM_BARRIERS
	.align		4
        /*0030*/ 	.byte	0x02, 0x4c
        /*0032*/ 	.byte	0x01
	.zero		1


	//----- nvinfo : EIATTR_MERCURY_ISA_VERSION
	.align		4
        /*0034*/ 	.byte	0x03, 0x5f
        /*0036*/ 	.short	0x0101


	//----- nvinfo : EIATTR_VRC_CTA_INIT_COUNT
	.align		4
        /*0038*/ 	.byte	0x02, 0x4a
	.zero		1
	.zero		1


	//----- nvinfo : EIATTR_EXIT_INSTR_OFFSETS
	.align		4
        /*003c*/ 	.byte	0x04, 0x1c
        /*003e*/ 	.short	(.L_46 - .L_45)


	//   ....[0]....
.L_45:
        /*0040*/ 	.word	0x00000080


	//   ....[1]....
        /*0044*/ 	.word	0x00000210


	//   ....[2]....
        /*0048*/ 	.word	0x00000270


	//----- nvinfo : EIATTR_CBANK_PARAM_SIZE
	.align		4
.L_46:
        /*004c*/ 	.byte	0x03, 0x19
        /*004e*/ 	.short	0x000c


	//----- nvinfo : EIATTR_PARAM_CBANK
	.align		4
        /*0050*/ 	.byte	0x04, 0x0a
        /*0052*/ 	.short	(.L_48 - .L_47)
	.align		4
.L_47:
        /*0054*/ 	.word	index@(.nv.constant0._Z22cuda_sum_shared_no_divPdi)
        /*0058*/ 	.short	0x0380
        /*005a*/ 	.short	0x000c


	//----- nvinfo : EIATTR_SW_WAR
	.align		4
.L_48:
        /*005c*/ 	.byte	0x04, 0x36
        /*005e*/ 	.short	(.L_50 - .L_49)
.L_49:
        /*0060*/ 	.word	0x00000008
.L_50:


//--------------------- .nv.info._Z15cuda_sum_no_divPdi --------------------------
	.section	.nv.info._Z15cuda_sum_no_divPdi,"",@"SHT_CUDA_INFO"
	.sectionflags	@""
	.align	4


	//----- nvinfo : EIATTR_CUDA_API_VERSION
	.align		4
        /*0000*/ 	.byte	0x04, 0x37
        /*0002*/ 	.short	(.L_52 - .L_51)
.L_51:
        /*0004*/ 	.word	0x00000082


	//----- nvinfo : EIATTR_KPARAM_INFO
	.align		4
.L_52:
        /*0008*/ 	.byte	0x04, 0x17
        /*000a*/ 	.short	(.L_54 - .L_53)
.L_53:
        /*000c*/ 	.word	0x00000000
        /*0010*/ 	.short	0x0001
        /*0012*/ 	.short	0x0008
        /*0014*/ 	.byte	0x00, 0xf0, 0x11, 0x00


	//----- nvinfo : EIATTR_KPARAM_INFO
	.align		4
.L_54:
        /*0018*/ 	.byte	0x04, 0x17
        /*001a*/ 	.short	(.L_56 - .L_55)
.L_55:
        /*001c*/ 	.word	0x00000000
        /*0020*/ 	.short	0x0000
        /*0022*/ 	.short	0x0000
        /*0024*/ 	.byte	0x00, 0xf5, 0x21, 0x00


	//----- nvinfo : EIATTR_SPARSE_MMA_MASK
	.align		4
.L_56:
        /*0028*/ 	.byte	0x03, 0x50
        /*002a*/ 	.short	0x0000


	//----- nvinfo : EIATTR_MAXREG_COUNT
	.align		4
        /*002c*/ 	.byte	0x03, 0x1b
        /*002e*/ 	.short	0x00ff


	//----- nvinfo : EIATTR_NUM_BARRIERS
	.align		4
        /*0030*/ 	.byte	0x02, 0x4c
        /*0032*/ 	.byte	0x01
	.zero		1


	//----- nvinfo : EIATTR_MERCURY_ISA_VERSION
	.align		4
        /*0034*/ 	.byte	0x03, 0x5f
        /*0036*/ 	.short	0x0101


	//----- nvinfo : EIATTR_VRC_CTA_INIT_COUNT
	.align		4
        /*0038*/ 	.byte	0x02, 0x4a
	.zero		1
	.zero		1


	//----- nvinfo : EIATTR_EXIT_INSTR_OFFSETS
	.align		4
        /*003c*/ 	.byte	0x04, 0x1c
        /*003e*/ 	.short	(.L_58 - .L_57)


	//   ....[0]....
.L_57:
        /*0040*/ 	.word	0x00000080


	//   ....[1]....
        /*0044*/ 	.word	0x000001b0


	//----- nvinfo : EIATTR_CRS_STACK_SIZE
	.align		4
.L_58:
        /*0048*/ 	.byte	0x04, 0x1e
        /*004a*/ 	.short	(.L_60 - .L_59)
.L_59:
        /*004c*/ 	.word	0x00000000


	//----- nvinfo : EIATTR_CBANK_PARAM_SIZE
	.align		4
.L_60:
        /*0050*/ 	.byte	0x03, 0x19
        /*0052*/ 	.short	0x000c


	//----- nvinfo : EIATTR_PARAM_CBANK
	.align		4
        /*0054*/ 	.byte	0x04, 0x0a
        /*0056*/ 	.short	(.L_62 - .L_61)
	.align		4
.L_61:
        /*0058*/ 	.word	index@(.nv.constant0._Z15cuda_sum_no_divPdi)
        /*005c*/ 	.short	0x0380
        /*005e*/ 	.short	0x000c


	//----- nvinfo : EIATTR_SW_WAR
	.align		4
.L_62:
        /*0060*/ 	.byte	0x04, 0x36
        /*0062*/ 	.short	(.L_64 - .L_63)
.L_63:
        /*0064*/ 	.word	0x00000008
.L_64:


//--------------------- .nv.info._Z15cuda_sum_sharedPdi --------------------------
	.section	.nv.info._Z15cuda_sum_sharedPdi,"",@"SHT_CUDA_INFO"
	.sectionflags	@""
	.align	4


	//----- nvinfo : EIATTR_CUDA_API_VERSION
	.align		4
        /*0000*/ 	.byte	0x04, 0x37
        /*0002*/ 	.short	(.L_66 - .L_65)
.L_65:
        /*0004*/ 	.word	0x00000082


	//----- nvinfo : EIATTR_KPARAM_INFO
	.align		4
.L_66:
        /*0008*/ 	.byte	0x04, 0x17
        /*000a*/ 	.short	(.L_68 - .L_67)
.L_67:
        /*000c*/ 	.word	0x00000000
        /*0010*/ 	.short	0x0001
        /*0012*/ 	.short	0x0008
        /*0014*/ 	.byte	0x00, 0xf0, 0x11, 0x00


	//----- nvinfo : EIATTR_KPARAM_INFO
	.align		4
.L_68:
        /*0018*/ 	.byte	0x04, 0x17
        /*001a*/ 	.short	(.L_70 - .L_69)
.L_69:
        /*001c*/ 	.word	0x00000000
        /*0020*/ 	.short	0x0000
        /*0022*/ 	.short	0x0000
        /*0024*/ 	.byte	0x00, 0xf5, 0x21, 0x00


	//----- nvinfo : EIATTR_SPARSE_MMA_MASK
	.align		4
.L_70:
        /*0028*/ 	.byte	0x03, 0x50
        /*002a*/ 	.short	0x0000


	//----- nvinfo : EIATTR_MAXREG_COUNT
	.align		4
        /*002c*/ 	.byte	0x03, 0x1b
        /*002e*/ 	.short	0x00ff


	//----- nvinfo : EIATTR_NUM_BARRIERS
	.align		4
        /*0030*/ 	.byte	0x02, 0x4c
        /*0032*/ 	.byte	0x01
	.zero		1


	//----- nvinfo : EIATTR_MERCURY_ISA_VERSION
	.align		4
        /*0034*/ 	.byte	0x03, 0x5f
        /*0036*/ 	.short	0x0101


	//----- nvinfo : EIATTR_VRC_CTA_INIT_COUNT
	.align		4
        /*0038*/ 	.byte	0x02, 0x4a
	.zero		1
	.zero		1


	//----- nvinfo : EIATTR_EXIT_INSTR_OFFSETS
	.align		4
        /*003c*/ 	.byte	0x04, 0x1c
        /*003e*/ 	.short	(.L_72 - .L_71)


	//   ....[0]....
.L_71:
        /*0040*/ 	.word	0x00000070


	//   ....[1]....
        /*0044*/ 	.word	0x00000220


	//   ....[2]....
        /*0048*/ 	.word	0x00000280


	//----- nvinfo : EIATTR_CBANK_PARAM_SIZE
	.align		4
.L_72:
        /*004c*/ 	.byte	0x03, 0x19
        /*004e*/ 	.short	0x000c


	//----- nvinfo : EIATTR_PARAM_CBANK
	.align		4
        /*0050*/ 	.byte	0x04, 0x0a
        /*0052*/ 	.short	(.L_74 - .L_73)
	.align		4
.L_73:
        /*0054*/ 	.word	index@(.nv.constant0._Z15cuda_sum_sharedPdi)
        /*0058*/ 	.short	0x0380
        /*005a*/ 	.short	0x000c


	//----- nvinfo : EIATTR_SW_WAR
	.align		4
.L_74:
        /*005c*/ 	.byte	0x04, 0x36
        /*005e*/ 	.short	(.L_76 - .L_75)
.L_75:
        /*0060*/ 	.word	0x00000008
.L_76:


//--------------------- .nv.info._Z12cuda_sum_binPdi --------------------------
	.section	.nv.info._Z12cuda_sum_binPdi,"",@"SHT_CUDA_INFO"
	.sectionflags	@""
	.align	4


	//----- nvinfo : EIATTR_CUDA_API_VERSION
	.align		4
        /*0000*/ 	.byte	0x04, 0x37
        /*0002*/ 	.short	(.L_78 - .L_77)
.L_77:
        /*0004*/ 	.word	0x00000082


	//----- nvinfo : EIATTR_KPARAM_INFO
	.align		4
.L_78:
        /*0008*/ 	.byte	0x04, 0x17
        /*000a*/ 	.short	(.L_80 - .L_79)
.L_79:
        /*000c*/ 	.word	0x00000000
        /*0010*/ 	.short	0x0001
        /*0012*/ 	.short	0x0008
        /*0014*/ 	.byte	0x00, 0xf0, 0x11, 0x00


	//----- nvinfo : EIATTR_KPARAM_INFO
	.align		4
.L_80:
        /*0018*/ 	.byte	0x04, 0x17
        /*001a*/ 	.short	(.L_82 - .L_81)
.L_81:
        /*001c*/ 	.word	0x00000000
        /*0020*/ 	.short	0x0000
        /*0022*/ 	.short	0x0000
        /*0024*/ 	.byte	0x00, 0xf5, 0x21, 0x00


	//----- nvinfo : EIATTR_SPARSE_MMA_MASK
	.align		4
.L_82:
        /*0028*/ 	.byte	0x03, 0x50
        /*002a*/ 	.short	0x0000


	//----- nvinfo : EIATTR_MAXREG_COUNT
	.align		4
        /*002c*/ 	.byte	0x03, 0x1b
        /*002e*/ 	.short	0x00ff


	//----- nvinfo : EIATTR_NUM_BARRIERS
	.align		4
        /*0030*/ 	.byte	0x02, 0x4c
        /*0032*/ 	.byte	0x01
	.zero		1


	//----- nvinfo : EIATTR_MERCURY_ISA_VERSION
	.align		4
        /*0034*/ 	.byte	0x03, 0x5f
        /*0036*/ 	.short	0x0101


	//----- nvinfo : EIATTR_VRC_CTA_INIT_COUNT
	.align		4
        /*0038*/ 	.byte	0x02, 0x4a
	.zero		1
	.zero		1


	//----- nvinfo : EIATTR_EXIT_INSTR_OFFSETS
	.align		4
        /*003c*/ 	.byte	0x04, 0x1c
        /*003e*/ 	.short	(.L_84 - .L_83)


	//   ....[0]....
.L_83:
        /*0040*/ 	.word	0x00000080


	//   ....[1]....
        /*0044*/ 	.word	0x000001c0


	//----- nvinfo : EIATTR_CRS_STACK_SIZE
	.align		4
.L_84:
        /*0048*/ 	.byte	0x04, 0x1e
        /*004a*/ 	.short	(.L_86 - .L_85)
.L_85:
        /*004c*/ 	.word	0x00000000


	//----- nvinfo : EIATTR_CBANK_PARAM_SIZE
	.align		4
.L_86:
        /*0050*/ 	.byte	0x03, 0x19
        /*0052*/ 	.short	0x000c


	//----- nvinfo : EIATTR_PARAM_CBANK
	.align		4
        /*0054*/ 	.byte	0x04, 0x0a
        /*0056*/ 	.short	(.L_88 - .L_87)
	.align		4
.L_87:
        /*0058*/ 	.word	index@(.nv.constant0._Z12cuda_sum_binPdi)
        /*005c*/ 	.short	0x0380
        /*005e*/ 	.short	0x000c


	//----- nvinfo : EIATTR_SW_WAR
	.align		4
.L_88:
        /*0060*/ 	.byte	0x04, 0x36
        /*0062*/ 	.short	(.L_90 - .L_89)
.L_89:
        /*0064*/ 	.word	0x00000008
.L_90:


//--------------------- .nv.info._Z8cuda_sumPdi   --------------------------
	.section	.nv.info._Z8cuda_sumPdi,"",@"SHT_CUDA_INFO"
	.sectionflags	@""
	.align	4


	//----- nvinfo : EIATTR_CUDA_API_VERSION
	.align		4
        /*0000*/ 	.byte	0x04, 0x37
        /*0002*/ 	.short	(.L_92 - .L_91)
.L_91:
        /*0004*/ 	.word	0x00000082


	//----- nvinfo : EIATTR_KPARAM_INFO
	.align		4
.L_92:
        /*0008*/ 	.byte	0x04, 0x17
        /*000a*/ 	.short	(.L_94 - .L_93)
.L_93:
        /*000c*/ 	.word	0x00000000
        /*0010*/ 	.short	0x0001
        /*0012*/ 	.short	0x0008
        /*0014*/ 	.byte	0x00, 0xf0, 0x11, 0x00


	//----- nvinfo : EIATTR_KPARAM_INFO
	.align		4
.L_94:
        /*0018*/ 	.byte	0x04, 0x17
        /*001a*/ 	.short	(.L_96 - .L_95)
.L_95:
        /*001c*/ 	.word	0x00000000
        /*0020*/ 	.short	0x0000
        /*0022*/ 	.short	0x0000
        /*0024*/ 	.byte	0x00, 0xf5, 0x21, 0x00


	//----- nvinfo : EIATTR_SPARSE_MMA_MASK
	.align		4
.L_96:
        /*0028*/ 	.byte	0x03, 0x50
        /*002a*/ 	.short	0x0000


	//----- nvinfo : EIATTR_MAXREG_COUNT
	.align		4
        /*002c*/ 	.byte	0x03, 0x1b
        /*002e*/ 	.short	0x00ff


	//----- nvinfo : EIATTR_NUM_BARRIERS
	.align		4
        /*0030*/ 	.byte	0x02, 0x4c
        /*0032*/ 	.byte	0x01
	.zero		1


	//----- nvinfo : EIATTR_MERCURY_ISA_VERSION
	.align		4
        /*0034*/ 	.byte	0x03, 0x5f
        /*0036*/ 	.short	0x0101


	//----- nvinfo : EIATTR_VRC_CTA_INIT_COUNT
	.align		4
        /*0038*/ 	.byte	0x02, 0x4a
	.zero		1
	.zero		1


	//----- nvinfo : EIATTR_EXIT_INSTR_OFFSETS
	.align		4
        /*003c*/ 	.byte	0x04, 0x1c
        /*003e*/ 	.short	(.L_98 - .L_97)


	//   ....[0]....
.L_97:
        /*0040*/ 	.word	0x00000080


	//   ....[1]....
        /*0044*/ 	.word	0x000001c0


	//----- nvinfo : EIATTR_CRS_STACK_SIZE
	.align		4
.L_98:
        /*0048*/ 	.byte	0x04, 0x1e
        /*004a*/ 	.short	(.L_100 - .L_99)
.L_99:
        /*004c*/ 	.word	0x00000000


	//----- nvinfo : EIATTR_CBANK_PARAM_SIZE
	.align		4
.L_100:
        /*0050*/ 	.byte	0x03, 0x19
        /*0052*/ 	.short	0x000c


	//----- nvinfo : EIATTR_PARAM_CBANK
	.align		4
        /*0054*/ 	.byte	0x04, 0x0a
        /*0056*/ 	.short	(.L_102 - .L_101)
	.align		4
.L_101:
        /*0058*/ 	.word	index@(.nv.constant0._Z8cuda_sumPdi)
        /*005c*/ 	.short	0x0380
        /*005e*/ 	.short	0x000c


	//----- nvinfo : EIATTR_SW_WAR
	.align		4
.L_102:
        /*0060*/ 	.byte	0x04, 0x36
        /*0062*/ 	.short	(.L_104 - .L_103)
.L_103:
        /*0064*/ 	.word	0x00000008
.L_104:


//--------------------- .nv.callgraph             --------------------------
	.section	.nv.callgraph,"",@"SHT_CUDA_CALLGRAPH"
	.align	4
	.sectionentsize	8
	.align		4
        /*0000*/ 	.word	0x00000000
	.align		4
        /*0004*/ 	.word	0xffffffff
	.align		4
        /*0008*/ 	.word	0x00000000
	.align		4
        /*000c*/ 	.word	0xfffffffe
	.align		4
        /*0010*/ 	.word	0x00000000
	.align		4
        /*0014*/ 	.word	0xfffffffd
	.align		4
        /*0018*/ 	.word	0x00000000
	.align		4
        /*001c*/ 	.word	0xfffffffc


//--------------------- .nv.constant4             --------------------------
	.section	.nv.constant4,"a",@progbits
	.align	8
	.align		8
.nv.constant4:
        /*0000*/ 	.dword	precalc_xorwow_matrix
	.align		8
        /*0008*/ 	.dword	precalc_xorwow_offset_matrix
	.align		8
        /*0010*/ 	.dword	mrg32k3aM1
	.align		8
        /*0018*/ 	.dword	mrg32k3aM2
	.align		8
        /*0020*/ 	.dword	mrg32k3aM1SubSeq
	.align		8
        /*0028*/ 	.dword	mrg32k3aM2SubSeq
	.align		8
        /*0030*/ 	.dword	mrg32k3aM1Seq
	.align		8
        /*0038*/ 	.dword	mrg32k3aM2Seq


//--------------------- .nv.constant3             --------------------------
	.section	.nv.constant3,"a",@progbits
	.align	8
.nv.constant3:
	.type		__cr_lgamma_table,@object
	.size		__cr_lgamma_table,(.L_8 - __cr_lgamma_table)
__cr_lgamma_table:
        /*0000*/ 	.byte	0x00, 0x00, 0x00, 0x00, 0x00, 0x00, 0x00, 0x00, 0x00, 0x00, 0x00, 0x00, 0x00, 0x00, 0x00, 0x00
        /*0010*/ 	.byte	0xef, 0x39, 0xfa, 0xfe, 0x42, 0x2e, 0xe6, 0x3f, 0x02, 0x20, 0x2a, 0xfa, 0x0b, 0xab, 0xfc, 0x3f
        /*0020*/ 	.byte	0xf9, 0x2c, 0x92, 0x7c, 0xa7, 0x6c, 0x09, 0x40, 0xc9, 0x79, 0x44, 0x3c, 0x64, 0x26, 0x13, 0x40
        /*0030*/ 	.byte	0xca, 0x01, 0xcf, 0x3a, 0x27, 0x51, 0x1a, 0x40, 0x30, 0xcc, 0x2d, 0xf3, 0xe1, 0x0c, 0x21, 0x40
        /*0040*/ 	.byte	0x0d, 0xb7, 0xfc, 0x82, 0x8e, 0x35, 0x25, 0x40
.L_8:


//--------------------- .text._Z22cuda_sum_shared_no_divPdi --------------------------
	.section	.text._Z22cuda_sum_shared_no_divPdi,"ax",@progbits
	.align	128
        .global         _Z22cuda_sum_shared_no_divPdi
        .type           _Z22cuda_sum_shared_no_divPdi,@function
        .size           _Z22cuda_sum_shared_no_divPdi,(.L_x_18 - _Z22cuda_sum_shared_no_divPdi)
        .other          _Z22cuda_sum_shared_no_divPdi,@"STO_CUDA_ENTRY STV_DEFAULT"
_Z22cuda_sum_shared_no_divPdi:
.text._Z22cuda_sum_shared_no_divPdi:
[----:B------:R-:W-:Y:S01]  /*0000*/  LDC R1, c[0x0][0x37c] ;  /* 0x0000df00ff017b82 */ /* 0x000fe20000000800 */
[----:B------:R-:W0:Y:S01]  /*0010*/  S2R R5, SR_CTAID.X ;  /* 0x0000000000057919 */ /* 0x000e220000002500 */
[----:B------:R-:W1:Y:S01]  /*0020*/  LDCU UR4, c[0x0][0x360] ;  /* 0x00006c00ff0477ac */ /* 0x000e620008000800 */
[----:B------:R-:W0:Y:S01]  /*0030*/  S2R R10, SR_TID.X ;  /* 0x00000000000a7919 */ /* 0x000e220000002100 */
[----:B------:R-:W2:Y:S01]  /*0040*/  LDCU UR5, c[0x0][0x388] ;  /* 0x00007100ff0577ac */ /* 0x000ea20008000800 */
[----:B-1----:R-:W-:Y:S02]  /*0050*/  IMAD.U32 R0, RZ, RZ, UR4 ;  /* 0x00000004ff007e24 */ /* 0x002fe4000f8e00ff */
[----:B0-----:R-:W-:-:S05]  /*0060*/  IMAD R5, R5, UR4, R10 ;  /* 0x0000000405057c24 */ /* 0x001fca000f8e020a */
[----:B--2---:R-:W-:-:S13]  /*0070*/  ISETP.GE.AND P0, PT, R5, UR5, PT ;  /* 0x0000000505007c0c */ /* 0x004fda000bf06270 */
[----:B------:R-:W-:Y:S05]  /*0080*/  @P0 EXIT ;  /* 0x000000000000094d */ /* 0x000fea0003800000 */
[----:B------:R-:W0:Y:S01]  /*0090*/  LDC.64 R2, c[0x0][0x380] ;  /* 0x0000e000ff027b82 */ /* 0x000e220000000a00 */
[----:B------:R-:W1:Y:S01]  /*00a0*/  LDCU.64 UR6, c[0x0][0x358] ;  /* 0x00006b00ff0677ac */ /* 0x000e620008000a00 */
[----:B0-----:R-:W-:-:S05]  /*00b0*/  IMAD.WIDE R2, R5, 0x8, R2 ;  /* 0x0000000805027825 */ /* 0x001fca00078e0202 */
[----:B-1----:R-:W2:Y:S01]  /*00c0*/  LDG.E.64 R4, desc[UR6][R2.64] ;  /* 0x0000000602047981 */ /* 0x002ea2000c1e1b00 */
[----:B------:R-:W0:Y:S01]  /*00d0*/  S2UR UR5, SR_CgaCtaId ;  /* 0x00000000000579c3 */ /* 0x000e220000008800 */
[----:B------:R-:W-:Y:S01]  /*00e0*/  UMOV UR4, 0x400 ;  /* 0x0000040000047882 */ /* 0x000fe20000000000 */
[----:B------:R-:W-:Y:S02]  /*00f0*/  ISETP.GE.U32.AND P1, PT, R0, 0x2, PT ;  /* 0x000000020000780c */ /* 0x000fe40003f26070 */
[----:B------:R-:W-:Y:S01]  /*0100*/  ISETP.NE.AND P0, PT, R10, RZ, PT ;  /* 0x000000ff0a00720c */ /* 0x000fe20003f05270 */
[----:B0-----:R-:W-:-:S06]  /*0110*/  ULEA UR4, UR5, UR4, 0x18 ;  /* 0x0000000405047291 */ /* 0x001fcc000f8ec0ff */
[----:B------:R-:W-:-:S05]  /*0120*/  LEA R9, R10, UR4, 0x3 ;  /* 0x000000040a097c11 */ /* 0x000fca000f8e18ff */
[----:B--2---:R0:W-:Y:S01]  /*0130*/  STS.64 [R9], R4 ;  /* 0x0000000409007388 */ /* 0x0041e20000000a00 */
[----:B------:R-:W-:Y:S06]  /*0140*/  BAR.SYNC.DEFER_BLOCKING 0x0 ;  /* 0x0000000000007b1d */ /* 0x000fec0000010000 */
[----:B------:R-:W-:Y:S05]  /*0150*/  @!P1 BRA `(.L_x_0) ;  /* 0x00000000002c9947 */ /* 0x000fea0003800000 */
.L_x_1:
[----:B------:R-:W-:-:S04]  /*0160*/  SHF.R.U32.HI R11, RZ, 0x1, R0 ;  /* 0x00000001ff0b7819 */ /* 0x000fc80000011600 */
[----:B------:R-:W-:-:S13]  /*0170*/  ISETP.GE.U32.AND P1, PT, R10, R11, PT ;  /* 0x0000000b0a00720c */ /* 0x000fda0003f26070 */
[----:B------:R-:W-:Y:S01]  /*0180*/  @!P1 IMAD R8, R11, 0x8, R9 ;  /* 0x000000080b089824 */ /* 0x000fe200078e0209 */
[----:B------:R-:W-:Y:S04]  /*0190*/  @!P1 LDS.64 R6, [R9] ;  /* 0x0000000009069984 */ /* 0x000fe80000000a00 */
[----:B0-----:R-:W0:Y:S02]  /*01a0*/  @!P1 LDS.64 R4, [R8] ;  /* 0x0000000008049984 */ /* 0x001e240000000a00 */
[----:B0-----:R-:W-:-:S07]  /*01b0*/  @!P1 DADD R4, R4, R6 ;  /* 0x0000000004049229 */ /* 0x001fce0000000006 */
[----:B------:R1:W-:Y:S01]  /*01c0*/  @!P1 STS.64 [R9], R4 ;  /* 0x0000000409009388 */ /* 0x0003e20000000a00 */
[----:B------:R-:W-:Y:S01]  /*01d0*/  BAR.SYNC.DEFER_BLOCKING 0x0 ;  /* 0x0000000000007b1d */ /* 0x000fe20000010000 */
[----:B------:R-:W-:Y:S01]  /*01e0*/  ISETP.GT.U32.AND P1, PT, R0, 0x3, PT ;  /* 0x000000030000780c */ /* 0x000fe20003f24070 */
[----:B------:R-:W-:-:S12]  /*01f0*/  IMAD.MOV.U32 R0, RZ, RZ, R11 ;  /* 0x000000ffff007224 */ /* 0x000fd800078e000b */
[----:B-1----:R-:W-:Y:S05]  /*0200*/  @P1 BRA `(.L_x_1) ;  /* 0xfffffffc00d41947 */ /* 0x002fea000383ffff */
.L_x_0:
[----:B------:R-:W-:Y:S05]  /*0210*/  @P0 EXIT ;  /* 0x000000000000094d */ /* 0x000fea0003800000 */
[----:B------:R-:W1:Y:S01]  /*0220*/  S2UR UR5, SR_CgaCtaId ;  /* 0x00000000000579c3 */ /* 0x000e620000008800 */
[----:B------:R-:W-:Y:S02]  /*0230*/  UMOV UR4, 0x400 ;  /* 0x0000040000047882 */ /* 0x000fe40000000000 */
[----:B-1----:R-:W-:-:S09]  /*0240*/  ULEA UR4, UR5, UR4, 0x18 ;  /* 0x0000000405047291 */ /* 0x002fd2000f8ec0ff */
[----:B0-----:R-:W0:Y:S04]  /*0250*/  LDS.64 R4, [UR4] ;  /* 0x00000004ff047984 */ /* 0x001e280008000a00 */
[----:B0-----:R-:W-:Y:S01]  /*0260*/  STG.E.64 desc[UR6][R2.64], R4 ;  /* 0x0000000402007986 */ /* 0x001fe2000c101b06 */
[----:B------:R-:W-:Y:S05]  /*0270*/  EXIT ;  /* 0x000000000000794d */ /* 0x000fea0003800000 */
.L_x_2:
[----:B------:R-:W-:-:S00]  /*0280*/  BRA `(.L_x_2) ;  /* 0xfffffffc00fc7947 */ /* 0x000fc0000383ffff */
[----:B------:R-:W-:-:S00]  /*0290*/  NOP ;  /* 0x0000000000007918 */ /* 0x000fc00000000000 */
        /* <DEDUP_REMOVED lines=14> */
.L_x_18:


//--------------------- .text._Z15cuda_sum_no_divPdi --------------------------
	.section	.text._Z15cuda_sum_no_divPdi,"ax",@progbits
	.align	128
        .global         _Z15cuda_sum_no_divPdi
        .type           _Z15cuda_sum_no_divPdi,@function
        .size           _Z15cuda_sum_no_divPdi,(.L_x_19 - _Z15cuda_sum_no_divPdi)
        .other          _Z15cuda_sum_no_divPdi,@"STO_CUDA_ENTRY STV_DEFAULT"
_Z15cuda_sum_no_divPdi:
.text._Z15cuda_sum_no_divPdi:
[----:B------:R-:W-:Y:S01]  /*0000*/  LDC R1, c[0x0][0x37c] ;  /* 0x0000df00ff017b82 */ /* 0x000fe20000000800 */
[----:B------:R-:W0:Y:S07]  /*0010*/  S2R R11, SR_TID.X ;  /* 0x00000000000b7919 */ /* 0x000e2e0000002100 */
[----:B------:R-:W0:Y:S01]  /*0020*/  S2UR UR4, SR_CTAID.X ;  /* 0x00000000000479c3 */ /* 0x000e220000002500 */
[----:B------:R-:W1:Y:S07]  /*0030*/  LDCU UR5, c[0x0][0x388] ;  /* 0x00007100ff0577ac */ /* 0x000e6e0008000800 */
[----:B------:R-:W0:Y:S02]  /*0040*/  LDC R0, c[0x0][0x360] ;  /* 0x0000d800ff007b82 */ /* 0x000e240000000800 */
[C---:B0-----:R-:W-:Y:S01]  /*0050*/  IMAD R5, R0.reuse, UR4, R11 ;  /* 0x0000000400057c24 */ /* 0x041fe2000f8e020b */
[----:B------:R-:W-:-:S04]  /*0060*/  ISETP.GE.U32.AND P0, PT, R0, 0x2, PT ;  /* 0x000000020000780c */ /* 0x000fc80003f06070 */
[----:B-1----:R-:W-:-:S13]  /*0070*/  ISETP.GE.OR P0, PT, R5, UR5, !P0 ;  /* 0x0000000505007c0c */ /* 0x002fda000c706670 */
[----:B------:R-:W-:Y:S05]  /*0080*/  @P0 EXIT ;  /* 0x000000000000094d */ /* 0x000fea0003800000 */
[----:B------:R-:W0:Y:S01]  /*0090*/  LDC.64 R2, c[0x0][0x380] ;  /* 0x0000e000ff027b82 */ /* 0x000e220000000a00 */
[----:B------:R-:W1:Y:S02]  /*00a0*/  LDCU.64 UR4, c[0x0][0x358] ;  /* 0x00006b00ff0477ac */ /* 0x000e640008000a00 */
[----:B01----:R-:W-:-:S07]  /*00b0*/  IMAD.WIDE R2, R5, 0x8, R2 ;  /* 0x0000000805027825 */ /* 0x003fce00078e0202 */
.L_x_5:
[----:B------:R-:W-:Y:S01]  /*00c0*/  SHF.R.U32.HI R10, RZ, 0x1, R0 ;  /* 0x00000001ff0a7819 */ /* 0x000fe20000011600 */
[----:B------:R-:W-:Y:S03]  /*00d0*/  BSSY.RECONVERGENT B0, `(.L_x_3) ;  /* 0x0000009000007945 */ /* 0x000fe60003800200 */
[----:B------:R-:W-:-:S13]  /*00e0*/  ISETP.GE.U32.AND P0, PT, R11, R10, PT ;  /* 0x0000000a0b00720c */ /* 0x000fda0003f06070 */
[----:B0-----:R-:W-:Y:S05]  /*00f0*/  @P0 BRA `(.L_x_4) ;  /* 0x0000000000180947 */ /* 0x001fea0003800000 */
[----:B------:R-:W-:Y:S01]  /*0100*/  LEA R8, P0, R10, R2, 0x3 ;  /* 0x000000020a087211 */ /* 0x000fe200078018ff */
[----:B------:R-:W2:Y:S04]  /*0110*/  LDG.E.64 R6, desc[UR4][R2.64] ;  /* 0x0000000402067981 */ /* 0x000ea8000c1e1b00 */
[----:B------:R-:W-:-:S05]  /*0120*/  IMAD.X R9, RZ, RZ, R3, P0 ;  /* 0x000000ffff097224 */ /* 0x000fca00000e0603 */
[----:B------:R-:W2:Y:S02]  /*0130*/  LDG.E.64 R4, desc[UR4][R8.64] ;  /* 0x0000000408047981 */ /* 0x000ea4000c1e1b00 */
[----:B--2---:R-:W-:-:S07]  /*0140*/  DADD R4, R4, R6 ;  /* 0x0000000004047229 */ /* 0x004fce0000000006 */
[----:B------:R0:W-:Y:S04]  /*0150*/  STG.E.64 desc[UR4][R2.64], R4 ;  /* 0x0000000402007986 */ /* 0x0001e8000c101b04 */
.L_x_4:
[----:B------:R-:W-:Y:S05]  /*0160*/  BSYNC.RECONVERGENT B0 ;  /* 0x0000000000007941 */ /* 0x000fea0003800200 */
.L_x_3:
[----:B------:R-:W-:Y:S01]  /*0170*/  BAR.SYNC.DEFER_BLOCKING 0x0 ;  /* 0x0000000000007b1d */ /* 0x000fe20000010000 */
[----:B------:R-:W-:Y:S01]  /*0180*/  ISETP.GT.U32.AND P0, PT, R0, 0x3, PT ;  /* 0x000000030000780c */ /* 0x000fe20003f04070 */
[----:B------:R-:W-:-:S12]  /*0190*/  IMAD.MOV.U32 R0, RZ, RZ, R10 ;  /* 0x000000ffff007224 */ /* 0x000fd800078e000a */
[----:B------:R-:W-:Y:S05]  /*01a0*/  @P0 BRA `(.L_x_5) ;  /* 0xfffffffc00c40947 */ /* 0x000fea000383ffff */
[----:B------:R-:W-:Y:S05]  /*01b0*/  EXIT ;  /* 0x000000000000794d */ /* 0x000fea0003800000 */
.L_x_6:
        /* <DEDUP_REMOVED lines=12> */
.L_x_19:


//--------------------- .text._Z15cuda_sum_sharedPdi --------------------------
	.section	.text._Z15cuda_sum_sharedPdi,"ax",@progbits
	.align	128
        .global         _Z15cuda_sum_sharedPdi
        .type           _Z15cuda_sum_sharedPdi,@function
        .size           _Z15cuda_sum_sharedPdi,(.L_x_20 - _Z15cuda_sum_sharedPdi)
        .other          _Z15cuda_sum_sharedPdi,@"STO_CUDA_ENTRY STV_DEFAULT"
_Z15cuda_sum_sharedPdi:
.text._Z15cuda_sum_sharedPdi:
[----:B------:R-:W-:Y:S01]  /*0000*/  LDC R1, c[0x0][0x37c] ;  /* 0x0000df00ff017b82 */ /* 0x000fe20000000800 */
[----:B------:R-:W0:Y:S01]  /*0010*/  S2R R9, SR_CTAID.X ;  /* 0x0000000000097919 */ /* 0x000e220000002500 */
[----:B------:R-:W0:Y:S01]  /*0020*/  LDCU UR8, c[0x0][0x360] ;  /* 0x00006c00ff0877ac */ /* 0x000e220008000800 */
[----:B------:R-:W0:Y:S01]  /*0030*/  S2R R0, SR_TID.X ;  /* 0x0000000000007919 */ /* 0x000e220000002100 */
[----:B------:R-:W1:Y:S01]  /*0040*/  LDCU UR4, c[0x0][0x388] ;  /* 0x00007100ff0477ac */ /* 0x000e620008000800 */
[----:B0-----:R-:W-:-:S05]  /*0050*/  IMAD R9, R9, UR8, R0 ;  /* 0x0000000809097c24 */ /* 0x001fca000f8e0200 */
[----:B-1----:R-:W-:-:S13]  /*0060*/  ISETP.GE.AND P0, PT, R9, UR4, PT ;  /* 0x0000000409007c0c */ /* 0x002fda000bf06270 */
[----:B------:R-:W-:Y:S05]  /*0070*/  @P0 EXIT ;  /* 0x000000000000094d */ /* 0x000fea0003800000 */
[----:B------:R-:W0:Y:S01]  /*0080*/  LDC.64 R2, c[0x0][0x380] ;  /* 0x0000e000ff027b82 */ /* 0x000e220000000a00 */
[----:B------:R-:W1:Y:S01]  /*0090*/  LDCU.64 UR6, c[0x0][0x358] ;  /* 0x00006b00ff0677ac */ /* 0x000e620008000a00 */
[----:B0-----:R-:W-:-:S05]  /*00a0*/  IMAD.WIDE R2, R9, 0x8, R2 ;  /* 0x0000000809027825 */ /* 0x001fca00078e0202 */
[----:B-1----:R-:W2:Y:S01]  /*00b0*/  LDG.E.64 R4, desc[UR6][R2.64] ;  /* 0x0000000602047981 */ /* 0x002ea2000c1e1b00 */
[----:B------:R-:W0:Y:S01]  /*00c0*/  S2UR UR5, SR_CgaCtaId ;  /* 0x00000000000579c3 */ /* 0x000e220000008800 */
[----:B------:R-:W-:Y:S01]  /*00d0*/  UMOV UR4, 0x400 ;  /* 0x0000040000047882 */ /* 0x000fe20000000000 */
[----:B------:R-:W-:Y:S01]  /*00e0*/  UISETP.GE.U32.AND UP0, UPT, UR8, 0x2, UPT ;  /* 0x000000020800788c */ /* 0x000fe2000bf06070 */
[----:B------:R-:W-:Y:S01]  /*00f0*/  ISETP.NE.AND P0, PT, R0, RZ, PT ;  /* 0x000000ff0000720c */ /* 0x000fe20003f05270 */
[----:B0-----:R-:W-:-:S06]  /*0100*/  ULEA UR4, UR5, UR4, 0x18 ;  /* 0x0000000405047291 */ /* 0x001fcc000f8ec0ff */
[----:B------:R-:W-:-:S05]  /*0110*/  LEA R11, R0, UR4, 0x3 ;  /* 0x00000004000b7c11 */ /* 0x000fca000f8e18ff */
[----:B--2---:R0:W-:Y:S01]  /*0120*/  STS.64 [R11], R4 ;  /* 0x000000040b007388 */ /* 0x0041e20000000a00 */
[----:B------:R-:W-:Y:S06]  /*0130*/  BAR.SYNC.DEFER_BLOCKING 0x0 ;  /* 0x0000000000007b1d */ /* 0x000fec0000010000 */
[----:B------:R-:W-:Y:S05]  /*0140*/  BRA.U !UP0, `(.L_x_7) ;  /* 0x0000000108347547 */ /* 0x000fea000b800000 */
[----:B------:R-:W-:-:S07]  /*0150*/  IMAD.MOV.U32 R0, RZ, RZ, 0x1 ;  /* 0x00000001ff007424 */ /* 0x000fce00078e00ff */
.L_x_8:
[----:B------:R-:W-:-:S05]  /*0160*/  IMAD.SHL.U32 R10, R0, 0x2, RZ ;  /* 0x00000002000a7824 */ /* 0x000fca00078e00ff */
[----:B0-----:R-:W-:-:S04]  /*0170*/  IADD3 R4, PT, PT, R10, -0x1, RZ ;  /* 0xffffffff0a047810 */ /* 0x001fc80007ffe0ff */
[----:B------:R-:W-:-:S13]  /*0180*/  LOP3.LUT P1, RZ, R4, R9, RZ, 0xc0, !PT ;  /* 0x0000000904ff7212 */ /* 0x000fda000782c0ff */
[----:B------:R-:W-:Y:S01]  /*0190*/  @!P1 IMAD R8, R0, 0x8, R11 ;  /* 0x0000000800089824 */ /* 0x000fe200078e020b */
[----:B------:R-:W-:Y:S01]  /*01a0*/  @!P1 LDS.64 R6, [R11] ;  /* 0x000000000b069984 */ /* 0x000fe20000000a00 */
[----:B------:R-:W-:-:S03]  /*01b0*/  MOV R0, R10 ;  /* 0x0000000a00007202 */ /* 0x000fc60000000f00 */
[----:B------:R-:W0:Y:S02]  /*01c0*/  @!P1 LDS.64 R4, [R8] ;  /* 0x0000000008049984 */ /* 0x000e240000000a00 */
[----:B0-----:R-:W-:-:S07]  /*01d0*/  @!P1 DADD R4, R4, R6 ;  /* 0x0000000004049229 */ /* 0x001fce0000000006 */
[----:B------:R1:W-:Y:S01]  /*01e0*/  @!P1 STS.64 [R11], R4 ;  /* 0x000000040b009388 */ /* 0x0003e20000000a00 */
[----:B------:R-:W-:Y:S01]  /*01f0*/  BAR.SYNC.DEFER_BLOCKING 0x0 ;  /* 0x0000000000007b1d */ /* 0x000fe20000010000 */
[----:B------:R-:W-:-:S13]  /*0200*/  ISETP.GE.U32.AND P1, PT, R10, UR8, PT ;  /* 0x000000080a007c0c */ /* 0x000fda000bf26070 */
[----:B-1----:R-:W-:Y:S05]  /*0210*/  @!P1 BRA `(.L_x_8) ;  /* 0xfffffffc00d09947 */ /* 0x002fea000383ffff */
.L_x_7:
[----:B------:R-:W-:Y:S05]  /*0220*/  @P0 EXIT ;  /* 0x000000000000094d */ /* 0x000fea0003800000 */
[----:B------:R-:W1:Y:S01]  /*0230*/  S2UR UR5, SR_CgaCtaId ;  /* 0x00000000000579c3 */ /* 0x000e620000008800 */
[----:B------:R-:W-:Y:S02]  /*0240*/  UMOV UR4, 0x400 ;  /* 0x0000040000047882 */ /* 0x000fe40000000000 */
[----:B-1----:R-:W-:-:S09]  /*0250*/  ULEA UR4, UR5, UR4, 0x18 ;  /* 0x0000000405047291 */ /* 0x002fd2000f8ec0ff */
[----:B0-----:R-:W0:Y:S04]  /*0260*/  LDS.64 R4, [UR4] ;  /* 0x00000004ff047984 */ /* 0x001e280008000a00 */
[----:B0-----:R-:W-:Y:S01]  /*0270*/  STG.E.64 desc[UR6][R2.64], R4 ;  /* 0x0000000402007986 */ /* 0x001fe2000c101b06 */
[----:B------:R-:W-:Y:S05]  /*0280*/  EXIT ;  /* 0x000000000000794d */ /* 0x000fea0003800000 */
.L_x_9:
        /* <DEDUP_REMOVED lines=15> */
.L_x_20:


//--------------------- .text._Z12cuda_sum_binPdi --------------------------
	.section	.text._Z12cuda_sum_binPdi,"ax",@progbits
	.align	128
        .global         _Z12cuda_sum_binPdi
        .type           _Z12cuda_sum_binPdi,@function
        .size           _Z12cuda_sum_binPdi,(.L_x_21 - _Z12cuda_sum_binPdi)
        .other          _Z12cuda_sum_binPdi,@"STO_CUDA_ENTRY STV_DEFAULT"
_Z12cuda_sum_binPdi:
.text._Z12cuda_sum_binPdi:
        /* <DEDUP_REMOVED lines=10> */
[----:B------:R-:W-:Y:S01]  /*00a0*/  IMAD.MOV.U32 R5, RZ, RZ, 0x1 ;  /* 0x00000001ff057424 */ /* 0x000fe200078e00ff */
[----:B------:R-:W1:Y:S02]  /*00b0*/  LDCU.64 UR4, c[0x0][0x358] ;  /* 0x00006b00ff0477ac */ /* 0x000e640008000a00 */
[----:B01----:R-:W-:-:S07]  /*00c0*/  IMAD.WIDE R2, R9, 0x8, R2 ;  /* 0x0000000809027825 */ /* 0x003fce00078e0202 */
.L_x_12:
[----:B------:R-:W-:Y:S01]  /*00d0*/  IMAD.SHL.U32 R11, R5, 0x2, RZ ;  /* 0x00000002050b7824 */ /* 0x000fe200078e00ff */
[----:B------:R-:W-:Y:S04]  /*00e0*/  BSSY.RECONVERGENT B0, `(.L_x_10) ;  /* 0x0000009000007945 */ /* 0x000fe80003800200 */
[----:B------:R-:W-:-:S04]  /*00f0*/  IADD3 R0, PT, PT, R11, -0x1, RZ ;  /* 0xffffffff0b007810 */ /* 0x000fc80007ffe0ff */
[----:B------:R-:W-:-:S13]  /*0100*/  LOP3.LUT P0, RZ, R0, R9, RZ, 0xc0, !PT ;  /* 0x0000000900ff7212 */ /* 0x000fda000780c0ff */
[----:B0-----:R-:W-:Y:S05]  /*0110*/  @P0 BRA `(.L_x_11) ;  /* 0x0000000000140947 */ /* 0x001fea0003800000 */
[----:B------:R-:W-:Y:S01]  /*0120*/  IMAD.WIDE.U32 R4, R5, 0x8, R2 ;  /* 0x0000000805047825 */ /* 0x000fe200078e0002 */
[----:B------:R-:W2:Y:S05]  /*0130*/  LDG.E.64 R6, desc[UR4][R2.64] ;  /* 0x0000000402067981 */ /* 0x000eaa000c1e1b00 */
[----:B------:R-:W2:Y:S02]  /*0140*/  LDG.E.64 R4, desc[UR4][R4.64] ;  /* 0x0000000404047981 */ /* 0x000ea4000c1e1b00 */
[----:B--2---:R-:W-:-:S07]  /*0150*/  DADD R6, R4, R6 ;  /* 0x0000000004067229 */ /* 0x004fce0000000006 */
[----:B------:R0:W-:Y:S04]  /*0160*/  STG.E.64 desc[UR4][R2.64], R6 ;  /* 0x0000000602007986 */ /* 0x0001e8000c101b04 */
.L_x_11:
[----:B------:R-:W-:Y:S05]  /*0170*/  BSYNC.RECONVERGENT B0 ;  /* 0x0000000000007941 */ /* 0x000fea0003800200 */
.L_x_10:
[----:B------:R-:W-:Y:S01]  /*0180*/  BAR.SYNC.DEFER_BLOCKING 0x0 ;  /* 0x0000000000007b1d */ /* 0x000fe20000010000 */
[----:B------:R-:W-:Y:S02]  /*0190*/  ISETP.GE.U32.AND P0, PT, R11, R8, PT ;  /* 0x000000080b00720c */ /* 0x000fe40003f06070 */
[----:B------:R-:W-:-:S11]  /*01a0*/  MOV R5, R11 ;  /* 0x0000000b00057202 */ /* 0x000fd60000000f00 */
[----:B------:R-:W-:Y:S05]  /*01b0*/  @!P0 BRA `(.L_x_12) ;  /* 0xfffffffc00c48947 */ /* 0x000fea000383ffff */
[----:B------:R-:W-:Y:S05]  /*01c0*/  EXIT ;  /* 0x000000000000794d */ /* 0x000fea0003800000 */
.L_x_13:
        /* <DEDUP_REMOVED lines=11> */
.L_x_21:


//--------------------- .text._Z8cuda_sumPdi      --------------------------
	.section	.text._Z8cuda_sumPdi,"ax",@progbits
	.align	128
        .global         _Z8cuda_sumPdi
        .type           _Z8cuda_sumPdi,@function
        .size           _Z8cuda_sumPdi,(.L_x_22 - _Z8cuda_sumPdi)
        .other          _Z8cuda_sumPdi,@"STO_CUDA_ENTRY STV_DEFAULT"
_Z8cuda_sumPdi:
.text._Z8cuda_sumPdi:
        /* <DEDUP_REMOVED lines=13> */
.L_x_16:
        /* <DEDUP_REMOVED lines=10> */
.L_x_15:
[----:B------:R-:W-:Y:S05]  /*0170*/  BSYNC.RECONVERGENT B0 ;  /* 0x0000000000007941 */ /* 0x000fea0003800200 */
.L_x_14:
[----:B------:R-:W-:Y:S01]  /*0180*/  BAR.SYNC.DEFER_BLOCKING 0x0 ;  /* 0x0000000000007b1d */ /* 0x000fe20000010000 */
[----:B------:R-:W-:Y:S02]  /*0190*/  ISETP.GE.U32.AND P0, PT, R11, R8, PT ;  /* 0x000000080b00720c */ /* 0x000fe40003f06070 */
[----:B------:R-:W-:-:S11]  /*01a0*/  MOV R5, R11 ;  /* 0x0000000b00057202 */ /* 0x000fd60000000f00 */
[----:B------:R-:W-:Y:S05]  /*01b0*/  @!P0 BRA `(.L_x_16) ;  /* 0xfffffffc00c48947 */ /* 0x000fea000383ffff */
[----:B------:R-:W-:Y:S05]  /*01c0*/  EXIT ;  /* 0x000000000000794d */ /* 0x000fea0003800000 */
.L_x_17:
        /* <DEDUP_REMOVED lines=11> */
.L_x_22:


//--------------------- .nv.global.init           --------------------------
	.section	.nv.global.init,"aw",@progbits
	.align	4
.nv.global.init:
	.type		mrg32k3aM1SubSeq,@object
	.size		mrg32k3aM1SubSeq,(mrg32k3aM2SubSeq - mrg32k3aM1SubSeq)
mrg32k3aM1SubSeq:
        /*0000*/ 	.byte	0x0b, 0xcc, 0xee, 0x04, 0x73, 0x29, 0x8b, 0x6f, 0xf6, 0x53, 0x03, 0xf6, 0x23, 0xf6, 0xea, 0xda
        /* <DEDUP_REMOVED lines=125> */
	.type		mrg32k3aM2SubSeq,@object
	.size		mrg32k3aM2SubSeq,(mrg32k3aM1 - mrg32k3aM2SubSeq)
mrg32k3aM2SubSeq:
        /* <DEDUP_REMOVED lines=126> */
	.type		mrg32k3aM1,@object
	.size		mrg32k3aM1,(mrg32k3aM1Seq - mrg32k3aM1)
mrg32k3aM1:
        /* <DEDUP_REMOVED lines=144> */
	.type		mrg32k3aM1Seq,@object
	.size		mrg32k3aM1Seq,(mrg32k3aM2 - mrg32k3aM1Seq)
mrg32k3aM1Seq:
        /* <DEDUP_REMOVED lines=144> */
	.type		mrg32k3aM2,@object
	.size		mrg32k3aM2,(mrg32k3aM2Seq - mrg32k3aM2)
mrg32k3aM2:
        /* <DEDUP_REMOVED lines=144> */
	.type		mrg32k3aM2Seq,@object
	.size		mrg32k3aM2Seq,(precalc_xorwow_matrix - mrg32k3aM2Seq)
mrg32k3aM2Seq:
        /* <DEDUP_REMOVED lines=144> */
	.type		precalc_xorwow_matrix,@object
	.size		precalc_xorwow_matrix,(precalc_xorwow_offset_matrix - precalc_xorwow_matrix)
precalc_xorwow_matrix:
        /* <DEDUP_REMOVED lines=6400> */
	.type		precalc_xorwow_offset_matrix,@object
	.size		precalc_xorwow_offset_matrix,(.L_1 - precalc_xorwow_offset_matrix)
precalc_xorwow_offset_matrix:
        /* <DEDUP_REMOVED lines=6400> */
.L_1:


//--------------------- .nv.shared._Z22cuda_sum_shared_no_divPdi --------------------------
	.section	.nv.shared._Z22cuda_sum_shared_no_divPdi,"aw",@nobits
	.sectionflags	@""
	.align	8
.nv.shared._Z22cuda_sum_shared_no_divPdi:
	.zero		9216


//--------------------- .nv.shared.reserved.0     --------------------------
	.section	.nv.shared.reserved.0,"aw",@nobits
	.weak		__nv_reservedSMEM_offset_0_alias
	.size		__nv_reservedSMEM_offset_0_alias, 0, 64
	.other		__nv_reservedSMEM_offset_0_alias,@"STO_CUDA_RESERVED_SHARED STV_DEFAULT"
__nv_reservedSMEM_offset_0_alias:
	.zero		0
	.zero		64


//--------------------- .nv.shared._Z15cuda_sum_sharedPdi --------------------------
	.section	.nv.shared._Z15cuda_sum_sharedPdi,"aw",@nobits
	.sectionflags	@""
	.align	8
.nv.shared._Z15cuda_sum_sharedPdi:
	.zero		9216


//--------------------- .nv.constant0._Z22cuda_sum_shared_no_divPdi --------------------------
	.section	.nv.constant0._Z22cuda_sum_shared_no_divPdi,"a",@progbits
	.sectionflags	@""
	.align	4
.nv.constant0._Z22cuda_sum_shared_no_divPdi:
	.zero		908


//--------------------- .nv.constant0._Z15cuda_sum_no_divPdi --------------------------
	.section	.nv.constant0._Z15cuda_sum_no_divPdi,"a",@progbits
	.sectionflags	@""
	.align	4
.nv.constant0._Z15cuda_sum_no_divPdi:
	.zero		908


//--------------------- .nv.constant0._Z15cuda_sum_sharedPdi --------------------------
	.section	.nv.constant0._Z15cuda_sum_sharedPdi,"a",@progbits
	.sectionflags	@""
	.align	4
.nv.constant0._Z15cuda_sum_sharedPdi:
	.zero		908


//--------------------- .nv.constant0._Z12cuda_sum_binPdi --------------------------
	.section	.nv.constant0._Z12cuda_sum_binPdi,"a",@progbits
	.sectionflags	@""
	.align	4
.nv.constant0._Z12cuda_sum_binPdi:
	.zero		908


//--------------------- .nv.constant0._Z8cuda_sumPdi --------------------------
	.section	.nv.constant0._Z8cuda_sumPdi,"a",@progbits
	.sectionflags	@""
	.align	4
.nv.constant0._Z8cuda_sumPdi:
	.zero		908


//--------------------- SYMBOLS --------------------------

	.type		.nv.reservedSmem.offset0,@object
	.size		.nv.reservedSmem.offset0,0x4
	.type		.nv.reservedSmem.cap,@object
	.size		.nv.reservedSmem.cap,0x4
